	.headerflags	@"EF_CUDA_TEXMODE_UNIFIED EF_CUDA_64BIT_ADDRESS EF_CUDA_ACCELERATORS EF_CUDA_SM90 EF_CUDA_VIRTUAL_SM(EF_CUDA_SM90)"
	.elftype	@"ET_EXEC"


//--------------------- .nv.info                  --------------------------
	.section	.nv.info,"",@"SHT_CUDA_INFO"
	.align	4


	//----- nvinfo : EIATTR_REGCOUNT
	.align		4
        /*0000*/ 	.byte	0x04, 0x2f
        /*0002*/ 	.short	(.L_3 - .L_2)
	.align		4
.L_2:
        /*0004*/ 	.word	index@(triton_poi_fused__native_batch_norm_legit_no_training_10)
        /*0008*/ 	.word	0x00000017


	//----- nvinfo : EIATTR_MIN_STACK_SIZE
	.align		4
.L_3:
        /*000c*/ 	.byte	0x04, 0x12
        /*000e*/ 	.short	(.L_5 - .L_4)
	.align		4
.L_4:
        /*0010*/ 	.word	index@(triton_poi_fused__native_batch_norm_legit_no_training_10)
        /*0014*/ 	.word	0x00000000


	//----- nvinfo : EIATTR_FRAME_SIZE
	.align		4
.L_5:
        /*0018*/ 	.byte	0x04, 0x11
        /*001a*/ 	.short	(.L_7 - .L_6)
	.align		4
.L_6:
        /*001c*/ 	.word	index@(triton_poi_fused__native_batch_norm_legit_no_training_10)
        /*0020*/ 	.word	0x00000000


	//----- nvinfo : EIATTR_MIN_STACK_SIZE
	.align		4
.L_7:
        /*0024*/ 	.byte	0x04, 0x12
        /*0026*/ 	.short	(.L_9 - .L_8)
	.align		4
.L_8:
        /*0028*/ 	.word	index@(triton_poi_fused__native_batch_norm_legit_no_training_10)
        /*002c*/ 	.word	0x00000000
.L_9:


//--------------------- .nv.info.triton_poi_fused__native_batch_norm_legit_no_training_10 --------------------------
	.section	.nv.info.triton_poi_fused__native_batch_norm_legit_no_training_10,"",@"SHT_CUDA_INFO"
	.sectionflags	@""
	.align	4


	//----- nvinfo : EIATTR_CUDA_API_VERSION
	.align		4
        /*0000*/ 	.byte	0x04, 0x37
        /*0002*/ 	.short	(.L_11 - .L_10)
.L_10:
        /*0004*/ 	.word	0x0000007c


	//----- nvinfo : EIATTR_KPARAM_INFO
	.align		4
.L_11:
        /*0008*/ 	.byte	0x04, 0x17
        /*000a*/ 	.short	(.L_13 - .L_12)
.L_12:
        /*000c*/ 	.word	0x00000000
        /*0010*/ 	.short	0x0008
        /*0012*/ 	.short	0x0040
        /*0014*/ 	.byte	0x00, 0xf0, 0x11, 0x00


	//----- nvinfo : EIATTR_KPARAM_INFO
	.align		4
.L_13:
        /*0018*/ 	.byte	0x04, 0x17
        /*001a*/ 	.short	(.L_15 - .L_14)
.L_14:
        /*001c*/ 	.word	0x00000000
        /*0020*/ 	.short	0x0007
        /*0022*/ 	.short	0x0038
        /*0024*/ 	.byte	0x00, 0xf4, 0x21, 0x00


	//----- nvinfo : EIATTR_KPARAM_INFO
	.align		4
.L_15:
        /*0028*/ 	.byte	0x04, 0x17
        /*002a*/ 	.short	(.L_17 - .L_16)
.L_16:
        /*002c*/ 	.word	0x00000000
        /*0030*/ 	.short	0x0006
        /*0032*/ 	.short	0x0030
        /*0034*/ 	.byte	0x00, 0xf4, 0x21, 0x00


	//----- nvinfo : EIATTR_KPARAM_INFO
	.align		4
.L_17:
        /*0038*/ 	.byte	0x04, 0x17
        /*003a*/ 	.short	(.L_19 - .L_18)
.L_18:
        /*003c*/ 	.word	0x00000000
        /*0040*/ 	.short	0x0005
        /*0042*/ 	.short	0x0028
        /*0044*/ 	.byte	0x00, 0xf4, 0x21, 0x00


	//----- nvinfo : EIATTR_KPARAM_INFO
	.align		4
.L_19:
        /*0048*/ 	.byte	0x04, 0x17
        /*004a*/ 	.short	(.L_21 - .L_20)
.L_20:
        /*004c*/ 	.word	0x00000000
        /*0050*/ 	.short	0x0004
        /*0052*/ 	.short	0x0020
        /*0054*/ 	.byte	0x00, 0xf4, 0x21, 0x00


	//----- nvinfo : EIATTR_KPARAM_INFO
	.align		4
.L_21:
        /*0058*/ 	.byte	0x04, 0x17
        /*005a*/ 	.short	(.L_23 - .L_22)
.L_22:
        /*005c*/ 	.word	0x00000000
        /*0060*/ 	.short	0x0003
        /*0062*/ 	.short	0x0018
        /*0064*/ 	.byte	0x00, 0xf4, 0x21, 0x00


	//----- nvinfo : EIATTR_KPARAM_INFO
	.align		4
.L_23:
        /*0068*/ 	.byte	0x04, 0x17
        /*006a*/ 	.short	(.L_25 - .L_24)
.L_24:
        /*006c*/ 	.word	0x00000000
        /*0070*/ 	.short	0x0002
        /*0072*/ 	.short	0x0010
        /*0074*/ 	.byte	0x00, 0xf4, 0x21, 0x00


	//----- nvinfo : EIATTR_KPARAM_INFO
	.align		4
.L_25:
        /*0078*/ 	.byte	0x04, 0x17
        /*007a*/ 	.short	(.L_27 - .L_26)
.L_26:
        /*007c*/ 	.word	0x00000000
        /*0080*/ 	.short	0x0001
        /*0082*/ 	.short	0x0008
        /*0084*/ 	.byte	0x00, 0xf4, 0x21, 0x00


	//----- nvinfo : EIATTR_KPARAM_INFO
	.align		4
.L_27:
        /*0088*/ 	.byte	0x04, 0x17
        /*008a*/ 	.short	(.L_29 - .L_28)
.L_28:
        /*008c*/ 	.word	0x00000000
        /*0090*/ 	.short	0x0000
        /*0092*/ 	.short	0x0000
        /*0094*/ 	.byte	0x00, 0xf4, 0x21, 0x00


	//----- nvinfo : EIATTR_SPARSE_MMA_MASK
	.align		4
.L_29:
        /*0098*/ 	.byte	0x03, 0x50
        /*009a*/ 	.short	0x0000


	//----- nvinfo : EIATTR_MAXREG_COUNT
	.align		4
        /*009c*/ 	.byte	0x03, 0x1b
        /*009e*/ 	.short	0x00ff


	//----- nvinfo : EIATTR_EXIT_INSTR_OFFSETS
	.align		4
        /*00a0*/ 	.byte	0x04, 0x1c
        /*00a2*/ 	.short	(.L_31 - .L_30)


	//   ....[0]....
.L_30:
        /*00a4*/ 	.word	0x00000390


	//   ....[1]....
        /*00a8*/ 	.word	0x000003b0


	//----- nvinfo : EIATTR_REQNTID
	.align		4
.L_31:
        /*00ac*/ 	.byte	0x04, 0x10
        /*00ae*/ 	.short	(.L_33 - .L_32)
.L_32:
        /*00b0*/ 	.word	0x00000080
        /*00b4*/ 	.word	0x00000001
        /*00b8*/ 	.word	0x00000001


	//----- nvinfo : EIATTR_CBANK_PARAM_SIZE
	.align		4
.L_33:
        /*00bc*/ 	.byte	0x03, 0x19
        /*00be*/ 	.short	0x0044


	//----- nvinfo : EIATTR_PARAM_CBANK
	.align		4
        /*00c0*/ 	.byte	0x04, 0x0a
        /*00c2*/ 	.short	(.L_35 - .L_34)
	.align		4
.L_34:
        /*00c4*/ 	.word	index@(.nv.constant0.triton_poi_fused__native_batch_norm_legit_no_training_10)
        /*00c8*/ 	.short	0x0210
        /*00ca*/ 	.short	0x0044


	//----- nvinfo : EIATTR_SW_WAR
	.align		4
.L_35:
        /*00cc*/ 	.byte	0x04, 0x36
        /*00ce*/ 	.short	(.L_37 - .L_36)
.L_36:
        /*00d0*/ 	.word	0x00000008
.L_37:


//--------------------- .nv.callgraph             --------------------------
	.section	.nv.callgraph,"",@"SHT_CUDA_CALLGRAPH"
	.align	4
	.sectionentsize	8
	.align		4
        /*0000*/ 	.word	0x00000000
	.align		4
        /*0004*/ 	.word	0xffffffff
	.align		4
        /*0008*/ 	.word	0x00000000
	.align		4
        /*000c*/ 	.word	0xfffffffe
	.align		4
        /*0010*/ 	.word	0x00000000
	.align		4
        /*0014*/ 	.word	0xfffffffd
	.align		4
        /*0018*/ 	.word	0x00000000
	.align		4
        /*001c*/ 	.word	0xfffffffc


//--------------------- .nv.constant4             --------------------------
	.section	.nv.constant4,"a",@progbits
	.align	8
	.align		8
.nv.constant4:
        /*0000*/ 	.dword	_$_str
	.align		8
        /*0008*/ 	.dword	_$_str_$_2


//--------------------- .text.triton_poi_fused__native_batch_norm_legit_no_training_10 --------------------------
	.section	.text.triton_poi_fused__native_batch_norm_legit_no_training_10,"ax",@progbits
	.align	128
        .global         triton_poi_fused__native_batch_norm_legit_no_training_10
        .type           triton_poi_fused__native_batch_norm_legit_no_training_10,@function
        .size           triton_poi_fused__native_batch_norm_legit_no_training_10,(.L_x_1 - triton_poi_fused__native_batch_norm_legit_no_training_10)
        .other          triton_poi_fused__native_batch_norm_legit_no_training_10,@"STO_CUDA_ENTRY STV_DEFAULT"
triton_poi_fused__native_batch_norm_legit_no_training_10:
.text.triton_poi_fused__native_batch_norm_legit_no_training_10:
[----:B------:R-:W0:Y:S01]  /*0000*/  LDC R1, c[0x0][0x28] ;  /* 0x00000a00ff017b82 */ /* 0x000e220000000800 */
[----:B------:R-:W1:Y:S07]  /*0010*/  S2R R0, SR_TID.X ;  /* 0x0000000000007919 */ /* 0x000e6e0000002100 */
[----:B------:R-:W2:Y:S01]  /*0020*/  LDC.64 R12, c[0x0][0x220] ;  /* 0x00008800ff0c7b82 */ /* 0x000ea20000000a00 */
[----:B------:R-:W-:Y:S01]  /*0030*/  ULDC.64 UR4, c[0x0][0x208] ;  /* 0x0000820000047ab9 */ /* 0x000fe20000000a00 */
[----:B------:R-:W3:Y:S06]  /*0040*/  S2R R3, SR_CTAID.X ;  /* 0x0000000000037919 */ /* 0x000eec0000002500 */
[----:B------:R-:W4:Y:S08]  /*0050*/  LDC.64 R8, c[0x0][0x210] ;  /* 0x00008400ff087b82 */ /* 0x000f300000000a00 */
[----:B------:R-:W5:Y:S08]  /*0060*/  LDC.64 R10, c[0x0][0x218] ;  /* 0x00008600ff0a7b82 */ /* 0x000f700000000a00 */
[----:B------:R-:W4:Y:S01]  /*0070*/  LDC.64 R16, c[0x0][0x238] ;  /* 0x00008e00ff107b82 */ /* 0x000f220000000a00 */
[----:B-1----:R-:W-:-:S07]  /*0080*/  LOP3.LUT R0, R0, 0x7f, RZ, 0xc0, !PT ;  /* 0x0000007f00007812 */ /* 0x002fce00078ec0ff */
[----:B------:R-:W1:Y:S01]  /*0090*/  LDC.64 R14, c[0x0][0x228] ;  /* 0x00008a00ff0e7b82 */ /* 0x000e620000000a00 */
[----:B---3--:R-:W-:Y:S02]  /*00a0*/  SHF.R.S32.HI R2, RZ, 0x18, R3 ;  /* 0x00000018ff027819 */ /* 0x008fe40000011403 */
[----:B------:R-:W-:Y:S02]  /*00b0*/  LEA R0, R3, R0, 0x7 ;  /* 0x0000000003007211 */ /* 0x000fe400078e38ff */
[----:B------:R-:W-:-:S03]  /*00c0*/  SGXT R3, R2, 0x1 ;  /* 0x000000010203781a */ /* 0x000fc60000000200 */
[----:B------:R-:W3:Y:S01]  /*00d0*/  LDC.64 R4, c[0x0][0x230] ;  /* 0x00008c00ff047b82 */ /* 0x000ee20000000a00 */
[----:B------:R-:W-:Y:S02]  /*00e0*/  ISETP.GE.AND P2, PT, R0, 0x100, PT ;  /* 0x000001000000780c */ /* 0x000fe40003f46270 */
[----:B------:R-:W-:-:S04]  /*00f0*/  LEA.HI R3, R3, R0, RZ, 0x2 ;  /* 0x0000000003037211 */ /* 0x000fc800078f10ff */
[----:B------:R-:W-:-:S04]  /*0100*/  SHF.R.S32.HI R3, RZ, 0x2, R3 ;  /* 0x00000002ff037819 */ /* 0x000fc80000011403 */
[----:B------:R-:W-:-:S04]  /*0110*/  LEA.HI R2, R3, R3, RZ, 0x2 ;  /* 0x0000000303027211 */ /* 0x000fc800078f10ff */
[----:B------:R-:W-:-:S04]  /*0120*/  LOP3.LUT R2, R2, 0xfffffffc, RZ, 0xc0, !PT ;  /* 0xfffffffc02027812 */ /* 0x000fc800078ec0ff */
[----:B------:R-:W-:Y:S02]  /*0130*/  IADD3 R19, R3, -R2, RZ ;  /* 0x8000000203137210 */ /* 0x000fe40007ffe0ff */
[----:B------:R-:W-:-:S03]  /*0140*/  CS2R R2, SRZ ;  /* 0x0000000000027805 */ /* 0x000fc6000001ff00 */
[----:B--2---:R-:W-:-:S05]  /*0150*/  IMAD.WIDE R12, R19, 0x4, R12 ;  /* 0x00000004130c7825 */ /* 0x004fca00078e020c */
[----:B------:R1:W2:Y:S01]  /*0160*/  @!P2 LDG.E.EL R2, desc[UR4][R12.64] ;  /* 0x000000040c02a981 */ /* 0x0002a2000c2e1900 */
[----:B------:R-:W-:Y:S01]  /*0170*/  CS2R R6, SRZ ;  /* 0x0000000000067805 */ /* 0x000fe2000001ff00 */
[----:B----4-:R-:W-:-:S04]  /*0180*/  IMAD.WIDE R8, R0, 0x4, R8 ;  /* 0x0000000400087825 */ /* 0x010fc800078e0208 */
[C---:B-----5:R-:W-:Y:S01]  /*0190*/  IMAD.WIDE R10, R19.reuse, 0x4, R10 ;  /* 0x00000004130a7825 */ /* 0x060fe200078e020a */
[----:B------:R4:W5:Y:S03]  /*01a0*/  @!P2 LDG.E R3, desc[UR4][R8.64] ;  /* 0x000000040803a981 */ /* 0x000966000c1e1900 */
[----:B0-----:R-:W-:Y:S01]  /*01b0*/  IMAD.WIDE R16, R0, 0x4, R16 ;  /* 0x0000000400107825 */ /* 0x001fe200078e0210 */
[----:B------:R0:W5:Y:S03]  /*01c0*/  @!P2 LDG.E.EL R6, desc[UR4][R10.64] ;  /* 0x000000040a06a981 */ /* 0x000166000c2e1900 */
[C---:B-1----:R-:W-:Y:S01]  /*01d0*/  IMAD.WIDE R12, R19.reuse, 0x4, R14 ;  /* 0x00000004130c7825 */ /* 0x042fe200078e020e */
[----:B------:R-:W5:Y:S01]  /*01e0*/  @!P2 LDG.E R7, desc[UR4][R16.64] ;  /* 0x000000041007a981 */ /* 0x000f62000c1e1900 */
[----:B----4-:R-:W1:Y:S02]  /*01f0*/  LDC.64 R8, c[0x0][0x240] ;  /* 0x00009000ff087b82 */ /* 0x010e640000000a00 */
[----:B---3--:R-:W-:Y:S01]  /*0200*/  IMAD.WIDE R14, R19, 0x4, R4 ;  /* 0x00000004130e7825 */ /* 0x008fe200078e0204 */
[----:B------:R-:W-:-:S06]  /*0210*/  CS2R R18, SRZ ;  /* 0x0000000000127805 */ /* 0x000fcc000001ff00 */
[----:B------:R-:W3:Y:S01]  /*0220*/  @!P2 LDG.E.EL R18, desc[UR4][R12.64] ;  /* 0x000000040c12a981 */ /* 0x000ee2000c2e1900 */
[----:B0-----:R-:W-:Y:S01]  /*0230*/  HFMA2.MMA R11, -RZ, RZ, 1.625, 0 ;  /* 0x3e800000ff0b7435 */ /* 0x001fe200000001ff */
[----:B------:R-:W0:Y:S02]  /*0240*/  LDC.64 R4, c[0x0][0x248] ;  /* 0x00009200ff047b82 */ /* 0x000e240000000a00 */
[----:B------:R-:W3:Y:S01]  /*0250*/  @!P2 LDG.E.EL R19, desc[UR4][R14.64] ;  /* 0x000000040e13a981 */ /* 0x000ee2000c2e1900 */
[----:B-1----:R-:W-:-:S04]  /*0260*/  IMAD.WIDE R8, R0, 0x4, R8 ;  /* 0x0000000400087825 */ /* 0x002fc800078e0208 */
[----:B0-----:R-:W-:-:S04]  /*0270*/  IMAD.WIDE R4, R0, 0x4, R4 ;  /* 0x0000000400047825 */ /* 0x001fc800078e0204 */
[----:B--2---:R-:W-:-:S04]  /*0280*/  FADD R2, R2, 9.9999997473787516356e-06 ;  /* 0x3727c5ac02027421 */ /* 0x004fc80000000000 */
[----:B------:R-:W0:Y:S02]  /*0290*/  MUFU.SQRT R20, R2 ;  /* 0x0000000200147308 */ /* 0x000e240000002000 */
[C---:B0-----:R-:W-:Y:S02]  /*02a0*/  FSETP.GT.AND P0, PT, R20.reuse, 8.50705917302346158658e+37, PT ;  /* 0x7e8000001400780b */ /* 0x041fe40003f04000 */
[----:B------:R-:W-:-:S11]  /*02b0*/  FSETP.GEU.AND P1, PT, R20, 1.175494350822287508e-38, PT ;  /* 0x008000001400780b */ /* 0x000fd60003f2e000 */
[----:B------:R-:W-:-:S04]  /*02c0*/  @P0 FMUL R20, R20, 0.25 ;  /* 0x3e80000014140820 */ /* 0x000fc80000400000 */
[----:B------:R-:W-:-:S06]  /*02d0*/  @!P1 FMUL R20, R20, 16777216 ;  /* 0x4b80000014149820 */ /* 0x000fcc0000400000 */
[----:B------:R-:W0:Y:S01]  /*02e0*/  MUFU.RCP R20, R20 ;  /* 0x0000001400147308 */ /* 0x000e220000001000 */
[----:B------:R-:W-:Y:S01]  /*02f0*/  FSEL R11, R11, 1, P0 ;  /* 0x3f8000000b0b7808 */ /* 0x000fe20000000000 */
[----:B-----5:R-:W-:-:S04]  /*0300*/  FADD R3, -R6, R3 ;  /* 0x0000000306037221 */ /* 0x020fc80000000100 */
[----:B------:R-:W-:Y:S01]  /*0310*/  @!P1 FMUL R11, R11, 16777216 ;  /* 0x4b8000000b0b9820 */ /* 0x000fe20000400000 */
[----:B------:R-:W-:-:S03]  /*0320*/  FADD R7, R7, -R6 ;  /* 0x8000000607077221 */ /* 0x000fc60000000000 */
[----:B0-----:R-:W-:-:S04]  /*0330*/  FMUL R2, R20, R11 ;  /* 0x0000000b14027220 */ /* 0x001fc80000400000 */
[----:B------:R-:W-:-:S04]  /*0340*/  FMUL R6, R3, R2 ;  /* 0x0000000203067220 */ /* 0x000fc80000400000 */
[----:B---3--:R-:W-:Y:S01]  /*0350*/  FFMA R3, R6, R18, R19 ;  /* 0x0000001206037223 */ /* 0x008fe20000000013 */
[----:B------:R-:W-:-:S04]  /*0360*/  FMUL R2, R2, R7 ;  /* 0x0000000702027220 */ /* 0x000fc80000400000 */
[----:B------:R0:W-:Y:S01]  /*0370*/  @!P2 STG.E desc[UR4][R8.64], R3 ;  /* 0x000000030800a986 */ /* 0x0001e2000c101904 */
[----:B------:R-:W-:Y:S01]  /*0380*/  FFMA R19, R2, R18, R19 ;  /* 0x0000001202137223 */ /* 0x000fe20000000013 */
[----:B0-----:R-:W-:Y:S06]  /*0390*/  @P2 EXIT ;  /* 0x000000000000294d */ /* 0x001fec0003800000 */
[----:B------:R-:W-:Y:S01]  /*03a0*/  STG.E desc[UR4][R4.64], R19 ;  /* 0x0000001304007986 */ /* 0x000fe2000c101904 */
[----:B------:R-:W-:Y:S05]  /*03b0*/  EXIT ;  /* 0x000000000000794d */ /* 0x000fea0003800000 */
.L_x_0:
[----:B------:R-:W-:-:S00]  /*03c0*/  BRA `(.L_x_0) ;  /* 0xfffffffc00fc7947 */ /* 0x000fc0000383ffff */
[----:B------:R-:W-:-:S00]  /*03d0*/  NOP ;  /* 0x0000000000007918 */ /* 0x000fc00000000000 */
        /* <DEDUP_REMOVED lines=10> */
.L_x_1:


//--------------------- .nv.global.init           --------------------------
	.section	.nv.global.init,"aw",@progbits
.nv.global.init:
	.type		_$_str,@object
	.size		_$_str,(_$_str_$_2 - _$_str)
_$_str:
        /*0000*/ 	.byte	0x5f, 0x5f, 0x43, 0x55, 0x44, 0x41, 0x5f, 0x46, 0x54, 0x5a, 0x00
	.type		_$_str_$_2,@object
	.size		_$_str_$_2,(.L_1 - _$_str_$_2)
_$_str_$_2:
        /*000b*/ 	.byte	0x5f, 0x5f, 0x43, 0x55, 0x44, 0x41, 0x5f, 0x50, 0x52, 0x45, 0x43, 0x5f, 0x53, 0x51, 0x52, 0x54
        /*001b*/ 	.byte	0x00
.L_1:


//--------------------- .nv.constant0.triton_poi_fused__native_batch_norm_legit_no_training_10 --------------------------
	.section	.nv.constant0.triton_poi_fused__native_batch_norm_legit_no_training_10,"a",@progbits
	.sectionflags	@""
	.align	4
.nv.constant0.triton_poi_fused__native_batch_norm_legit_no_training_10:
	.zero		596
